	.headerflags	@"EF_CUDA_TEXMODE_UNIFIED EF_CUDA_64BIT_ADDRESS EF_CUDA_ACCELERATORS EF_CUDA_SM90 EF_CUDA_VIRTUAL_SM(EF_CUDA_SM90)"
	.elftype	@"ET_EXEC"


//--------------------- .nv.info                  --------------------------
	.section	.nv.info,"",@"SHT_CUDA_INFO"
	.align	4


	//----- nvinfo : EIATTR_REGCOUNT
	.align		4
        /*0000*/ 	.byte	0x04, 0x2f
        /*0002*/ 	.short	(.L_3 - .L_2)
	.align		4
.L_2:
        /*0004*/ 	.word	index@(triton_poi_fused__native_batch_norm_legit_no_training_convolution_8)
        /*0008*/ 	.word	0x0000001a


	//----- nvinfo : EIATTR_MIN_STACK_SIZE
	.align		4
.L_3:
        /*000c*/ 	.byte	0x04, 0x12
        /*000e*/ 	.short	(.L_5 - .L_4)
	.align		4
.L_4:
        /*0010*/ 	.word	index@(triton_poi_fused__native_batch_norm_legit_no_training_convolution_8)
        /*0014*/ 	.word	0x00000000


	//----- nvinfo : EIATTR_FRAME_SIZE
	.align		4
.L_5:
        /*0018*/ 	.byte	0x04, 0x11
        /*001a*/ 	.short	(.L_7 - .L_6)
	.align		4
.L_6:
        /*001c*/ 	.word	index@(triton_poi_fused__native_batch_norm_legit_no_training_convolution_8)
        /*0020*/ 	.word	0x00000000


	//----- nvinfo : EIATTR_MIN_STACK_SIZE
	.align		4
.L_7:
        /*0024*/ 	.byte	0x04, 0x12
        /*0026*/ 	.short	(.L_9 - .L_8)
	.align		4
.L_8:
        /*0028*/ 	.word	index@(triton_poi_fused__native_batch_norm_legit_no_training_convolution_8)
        /*002c*/ 	.word	0x00000000
.L_9:


//--------------------- .nv.info.triton_poi_fused__native_batch_norm_legit_no_training_convolution_8 --------------------------
	.section	.nv.info.triton_poi_fused__native_batch_norm_legit_no_training_convolution_8,"",@"SHT_CUDA_INFO"
	.sectionflags	@""
	.align	4


	//----- nvinfo : EIATTR_CUDA_API_VERSION
	.align		4
        /*0000*/ 	.byte	0x04, 0x37
        /*0002*/ 	.short	(.L_11 - .L_10)
.L_10:
        /*0004*/ 	.word	0x0000007c


	//----- nvinfo : EIATTR_KPARAM_INFO
	.align		4
.L_11:
        /*0008*/ 	.byte	0x04, 0x17
        /*000a*/ 	.short	(.L_13 - .L_12)
.L_12:
        /*000c*/ 	.word	0x00000000
        /*0010*/ 	.short	0x0007
        /*0012*/ 	.short	0x0038
        /*0014*/ 	.byte	0x00, 0xf0, 0x11, 0x00


	//----- nvinfo : EIATTR_KPARAM_INFO
	.align		4
.L_13:
        /*0018*/ 	.byte	0x04, 0x17
        /*001a*/ 	.short	(.L_15 - .L_14)
.L_14:
        /*001c*/ 	.word	0x00000000
        /*0020*/ 	.short	0x0006
        /*0022*/ 	.short	0x0030
        /*0024*/ 	.byte	0x00, 0xf4, 0x21, 0x00


	//----- nvinfo : EIATTR_KPARAM_INFO
	.align		4
.L_15:
        /*0028*/ 	.byte	0x04, 0x17
        /*002a*/ 	.short	(.L_17 - .L_16)
.L_16:
        /*002c*/ 	.word	0x00000000
        /*0030*/ 	.short	0x0005
        /*0032*/ 	.short	0x0028
        /*0034*/ 	.byte	0x00, 0xf4, 0x21, 0x00


	//----- nvinfo : EIATTR_KPARAM_INFO
	.align		4
.L_17:
        /*0038*/ 	.byte	0x04, 0x17
        /*003a*/ 	.short	(.L_19 - .L_18)
.L_18:
        /*003c*/ 	.word	0x00000000
        /*0040*/ 	.short	0x0004
        /*0042*/ 	.short	0x0020
        /*0044*/ 	.byte	0x00, 0xf4, 0x21, 0x00


	//----- nvinfo : EIATTR_KPARAM_INFO
	.align		4
.L_19:
        /*0048*/ 	.byte	0x04, 0x17
        /*004a*/ 	.short	(.L_21 - .L_20)
.L_20:
        /*004c*/ 	.word	0x00000000
        /*0050*/ 	.short	0x0003
        /*0052*/ 	.short	0x0018
        /*0054*/ 	.byte	0x00, 0xf4, 0x21, 0x00


	//----- nvinfo : EIATTR_KPARAM_INFO
	.align		4
.L_21:
        /*0058*/ 	.byte	0x04, 0x17
        /*005a*/ 	.short	(.L_23 - .L_22)
.L_22:
        /*005c*/ 	.word	0x00000000
        /*0060*/ 	.short	0x0002
        /*0062*/ 	.short	0x0010
        /*0064*/ 	.byte	0x00, 0xf4, 0x21, 0x00


	//----- nvinfo : EIATTR_KPARAM_INFO
	.align		4
.L_23:
        /*0068*/ 	.byte	0x04, 0x17
        /*006a*/ 	.short	(.L_25 - .L_24)
.L_24:
        /*006c*/ 	.word	0x00000000
        /*0070*/ 	.short	0x0001
        /*0072*/ 	.short	0x0008
        /*0074*/ 	.byte	0x00, 0xf4, 0x21, 0x00


	//----- nvinfo : EIATTR_KPARAM_INFO
	.align		4
.L_25:
        /*0078*/ 	.byte	0x04, 0x17
        /*007a*/ 	.short	(.L_27 - .L_26)
.L_26:
        /*007c*/ 	.word	0x00000000
        /*0080*/ 	.short	0x0000
        /*0082*/ 	.short	0x0000
        /*0084*/ 	.byte	0x00, 0xf4, 0x21, 0x00


	//----- nvinfo : EIATTR_SPARSE_MMA_MASK
	.align		4
.L_27:
        /*0088*/ 	.byte	0x03, 0x50
        /*008a*/ 	.short	0x0000


	//----- nvinfo : EIATTR_MAXREG_COUNT
	.align		4
        /*008c*/ 	.byte	0x03, 0x1b
        /*008e*/ 	.short	0x00ff


	//----- nvinfo : EIATTR_EXIT_INSTR_OFFSETS
	.align		4
        /*0090*/ 	.byte	0x04, 0x1c
        /*0092*/ 	.short	(.L_29 - .L_28)


	//   ....[0]....
.L_28:
        /*0094*/ 	.word	0x000004d0


	//   ....[1]....
        /*0098*/ 	.word	0x000004f0


	//----- nvinfo : EIATTR_REQNTID
	.align		4
.L_29:
        /*009c*/ 	.byte	0x04, 0x10
        /*009e*/ 	.short	(.L_31 - .L_30)
.L_30:
        /*00a0*/ 	.word	0x00000080
        /*00a4*/ 	.word	0x00000001
        /*00a8*/ 	.word	0x00000001


	//----- nvinfo : EIATTR_CBANK_PARAM_SIZE
	.align		4
.L_31:
        /*00ac*/ 	.byte	0x03, 0x19
        /*00ae*/ 	.short	0x003c


	//----- nvinfo : EIATTR_PARAM_CBANK
	.align		4
        /*00b0*/ 	.byte	0x04, 0x0a
        /*00b2*/ 	.short	(.L_33 - .L_32)
	.align		4
.L_32:
        /*00b4*/ 	.word	index@(.nv.constant0.triton_poi_fused__native_batch_norm_legit_no_training_convolution_8)
        /*00b8*/ 	.short	0x0210
        /*00ba*/ 	.short	0x003c


	//----- nvinfo : EIATTR_SW_WAR
	.align		4
.L_33:
        /*00bc*/ 	.byte	0x04, 0x36
        /*00be*/ 	.short	(.L_35 - .L_34)
.L_34:
        /*00c0*/ 	.word	0x00000008
.L_35:


//--------------------- .nv.callgraph             --------------------------
	.section	.nv.callgraph,"",@"SHT_CUDA_CALLGRAPH"
	.align	4
	.sectionentsize	8
	.align		4
        /*0000*/ 	.word	0x00000000
	.align		4
        /*0004*/ 	.word	0xffffffff
	.align		4
        /*0008*/ 	.word	0x00000000
	.align		4
        /*000c*/ 	.word	0xfffffffe
	.align		4
        /*0010*/ 	.word	0x00000000
	.align		4
        /*0014*/ 	.word	0xfffffffd
	.align		4
        /*0018*/ 	.word	0x00000000
	.align		4
        /*001c*/ 	.word	0xfffffffc


//--------------------- .nv.constant4             --------------------------
	.section	.nv.constant4,"a",@progbits
	.align	8
	.align		8
.nv.constant4:
        /*0000*/ 	.dword	_$_str
	.align		8
        /*0008*/ 	.dword	_$_str_$_2


//--------------------- .text.triton_poi_fused__native_batch_norm_legit_no_training_convolution_8 --------------------------
	.section	.text.triton_poi_fused__native_batch_norm_legit_no_training_convolution_8,"ax",@progbits
	.align	128
        .global         triton_poi_fused__native_batch_norm_legit_no_training_convolution_8
        .type           triton_poi_fused__native_batch_norm_legit_no_training_convolution_8,@function
        .size           triton_poi_fused__native_batch_norm_legit_no_training_convolution_8,(.L_x_1 - triton_poi_fused__native_batch_norm_legit_no_training_convolution_8)
        .other          triton_poi_fused__native_batch_norm_legit_no_training_convolution_8,@"STO_CUDA_ENTRY STV_DEFAULT"
triton_poi_fused__native_batch_norm_legit_no_training_convolution_8:
.text.triton_poi_fused__native_batch_norm_legit_no_training_convolution_8:
[----:B------:R-:W0:Y:S01]  /*0000*/  LDC R1, c[0x0][0x28] ;  /* 0x00000a00ff017b82 */ /* 0x000e220000000800 */
[----:B------:R-:W1:Y:S01]  /*0010*/  S2R R0, SR_TID.X ;  /* 0x0000000000007919 */ /* 0x000e620000002100 */
[----:B------:R-:W-:Y:S01]  /*0020*/  CS2R R16, SRZ ;  /* 0x0000000000107805 */ /* 0x000fe2000001ff00 */
[----:B------:R-:W-:-:S05]  /*0030*/  ULDC.64 UR4, c[0x0][0x208] ;  /* 0x0000820000047ab9 */ /* 0x000fca0000000a00 */
[----:B------:R-:W2:Y:S01]  /*0040*/  LDC.64 R14, c[0x0][0x218] ;  /* 0x00008600ff0e7b82 */ /* 0x000ea20000000a00 */
[----:B------:R-:W3:Y:S07]  /*0050*/  S2R R5, SR_CTAID.X ;  /* 0x0000000000057919 */ /* 0x000eee0000002500 */
[----:B------:R-:W4:Y:S08]  /*0060*/  LDC.64 R22, c[0x0][0x210] ;  /* 0x00008400ff167b82 */ /* 0x000f300000000a00 */
[----:B------:R-:W5:Y:S08]  /*0070*/  LDC.64 R20, c[0x0][0x220] ;  /* 0x00008800ff147b82 */ /* 0x000f700000000a00 */
[----:B------:R-:W2:Y:S01]  /*0080*/  LDC.64 R8, c[0x0][0x230] ;  /* 0x00008c00ff087b82 */ /* 0x000ea20000000a00 */
[----:B-1----:R-:W-:-:S02]  /*0090*/  SHF.L.U32 R0, R0, 0x1, RZ ;  /* 0x0000000100007819 */ /* 0x002fc400000006ff */
[----:B---3--:R-:W-:Y:S02]  /*00a0*/  SHF.R.S32.HI R3, RZ, 0x17, R5 ;  /* 0x00000017ff037819 */ /* 0x008fe40000011405 */
[----:B------:R-:W-:Y:S02]  /*00b0*/  LOP3.LUT R0, R0, 0xfe, RZ, 0xc0, !PT ;  /* 0x000000fe00007812 */ /* 0x000fe400078ec0ff */
[----:B------:R-:W-:Y:S02]  /*00c0*/  SGXT R3, R3, 0x1 ;  /* 0x000000010303781a */ /* 0x000fe40000000200 */
[----:B------:R-:W-:Y:S02]  /*00d0*/  LEA R0, R5, R0, 0x8 ;  /* 0x0000000005007211 */ /* 0x000fe400078e40ff */
[----:B------:R-:W1:Y:S02]  /*00e0*/  LDC.64 R4, c[0x0][0x228] ;  /* 0x00008a00ff047b82 */ /* 0x000e640000000a00 */
[----:B------:R-:W-:-:S02]  /*00f0*/  LEA.HI R3, R3, R0, RZ, 0x2 ;  /* 0x0000000003037211 */ /* 0x000fc400078f10ff */
[----:B------:R-:W-:Y:S02]  /*0100*/  ISETP.GE.AND P4, PT, R0, 0x180, PT ;  /* 0x000001800000780c */ /* 0x000fe40003f86270 */
[----:B------:R-:W-:-:S05]  /*0110*/  SHF.R.S32.HI R3, RZ, 0x2, R3 ;  /* 0x00000002ff037819 */ /* 0x000fca0000011403 */
[----:B------:R-:W-:-:S05]  /*0120*/  IMAD.HI R2, R3, 0x2aaaaaab, RZ ;  /* 0x2aaaaaab03027827 */ /* 0x000fca00078e02ff */
[----:B------:R-:W-:-:S04]  /*0130*/  SHF.R.U32.HI R7, RZ, 0x1f, R2 ;  /* 0x0000001fff077819 */ /* 0x000fc80000011602 */
[----:B------:R-:W-:Y:S02]  /*0140*/  LEA.HI R2, R2, R7, RZ, 0x1e ;  /* 0x0000000702027211 */ /* 0x000fe400078ff0ff */
[----:B------:R-:W3:Y:S03]  /*0150*/  LDC.64 R6, c[0x0][0x238] ;  /* 0x00008e00ff067b82 */ /* 0x000ee60000000a00 */
[----:B------:R-:W-:-:S04]  /*0160*/  IMAD R19, R2, -0x18, R3 ;  /* 0xffffffe802137824 */ /* 0x000fc800078e0203 */
[----:B-1----:R-:W-:-:S05]  /*0170*/  IMAD.WIDE R4, R19, 0x4, R4 ;  /* 0x0000000413047825 */ /* 0x002fca00078e0204 */
[----:B------:R-:W3:Y:S04]  /*0180*/  @!P4 LDG.E.EL R16, desc[UR4][R4.64] ;  /* 0x000000040410c981 */ /* 0x000ee8000c2e1900 */
[----:B------:R4:W3:Y:S01]  /*0190*/  @!P4 LDG.E.EL R17, desc[UR4][R4.64] ;  /* 0x000000040411c981 */ /* 0x0008e2000c2e1900 */
[----:B------:R-:W-:Y:S02]  /*01a0*/  CS2R R12, SRZ ;  /* 0x00000000000c7805 */ /* 0x000fe4000001ff00 */
[----:B------:R-:W-:Y:S02]  /*01b0*/  CS2R R10, SRZ ;  /* 0x00000000000a7805 */ /* 0x000fe4000001ff00 */
[----:B------:R-:W-:Y:S01]  /*01c0*/  CS2R R2, SRZ ;  /* 0x0000000000027805 */ /* 0x000fe2000001ff00 */
[----:B--2---:R-:W-:-:S05]  /*01d0*/  IMAD.WIDE R14, R19, 0x4, R14 ;  /* 0x00000004130e7825 */ /* 0x004fca00078e020e */
[----:B------:R-:W2:Y:S01]  /*01e0*/  @!P4 LDG.E.EL R13, desc[UR4][R14.64] ;  /* 0x000000040e0dc981 */ /* 0x000ea2000c2e1900 */
[----:B----4-:R-:W-:-:S03]  /*01f0*/  IMAD.WIDE R4, R0, 0x4, R22 ;  /* 0x0000000400047825 */ /* 0x010fc600078e0216 */
[----:B------:R-:W4:Y:S01]  /*0200*/  @!P4 LDG.E.EL R10, desc[UR4][R14.64] ;  /* 0x000000040e0ac981 */ /* 0x000f22000c2e1900 */
[----:B-----5:R-:W-:-:S03]  /*0210*/  IMAD.WIDE R22, R19, 0x4, R20 ;  /* 0x0000000413167825 */ /* 0x020fc600078e0214 */
[----:B------:R-:W2:Y:S01]  /*0220*/  @!P4 LDG.E.64 R2, desc[UR4][R4.64] ;  /* 0x000000040402c981 */ /* 0x000ea2000c1e1b00 */
[C---:B0-----:R-:W-:Y:S01]  /*0230*/  IMAD.WIDE R8, R19.reuse, 0x4, R8 ;  /* 0x0000000413087825 */ /* 0x041fe200078e0208 */
[----:B------:R-:W-:Y:S02]  /*0240*/  CS2R R20, SRZ ;  /* 0x0000000000147805 */ /* 0x000fe4000001ff00 */
[----:B------:R-:W5:Y:S01]  /*0250*/  @!P4 LDG.E.EL R11, desc[UR4][R22.64] ;  /* 0x00000004160bc981 */ /* 0x000f62000c2e1900 */
[----:B---3--:R-:W-:Y:S01]  /*0260*/  IMAD.WIDE R6, R19, 0x4, R6 ;  /* 0x0000000413067825 */ /* 0x008fe200078e0206 */
[----:B------:R-:W-:Y:S02]  /*0270*/  CS2R R18, SRZ ;  /* 0x0000000000127805 */ /* 0x000fe4000001ff00 */
[----:B------:R-:W3:Y:S04]  /*0280*/  @!P4 LDG.E.EL R12, desc[UR4][R22.64] ;  /* 0x00000004160cc981 */ /* 0x000ee8000c2e1900 */
[----:B------:R-:W2:Y:S04]  /*0290*/  @!P4 LDG.E.EL R21, desc[UR4][R8.64] ;  /* 0x000000040815c981 */ /* 0x000ea8000c2e1900 */
[----:B------:R0:W2:Y:S04]  /*02a0*/  @!P4 LDG.E.EL R20, desc[UR4][R8.64] ;  /* 0x000000040814c981 */ /* 0x0000a8000c2e1900 */
[----:B------:R-:W2:Y:S04]  /*02b0*/  @!P4 LDG.E.EL R18, desc[UR4][R6.64] ;  /* 0x000000040612c981 */ /* 0x000ea8000c2e1900 */
[----:B------:R1:W2:Y:S01]  /*02c0*/  @!P4 LDG.E.EL R19, desc[UR4][R6.64] ;  /* 0x000000040613c981 */ /* 0x0002a2000c2e1900 */
[----:B0-----:R-:W-:Y:S01]  /*02d0*/  HFMA2.MMA R8, -RZ, RZ, 1.625, 0 ;  /* 0x3e800000ff087435 */ /* 0x001fe200000001ff */
[----:B-1----:R-:W0:Y:S02]  /*02e0*/  LDC.64 R6, c[0x0][0x240] ;  /* 0x00009000ff067b82 */ /* 0x002e240000000a00 */
[----:B0-----:R-:W-:-:S04]  /*02f0*/  IMAD.WIDE R6, R0, 0x4, R6 ;  /* 0x0000000400067825 */ /* 0x001fc800078e0206 */
[----:B------:R-:W-:Y:S01]  /*0300*/  FADD R16, R16, 9.9999997473787516356e-06 ;  /* 0x3727c5ac10107421 */ /* 0x000fe20000000000 */
[----:B------:R-:W-:-:S03]  /*0310*/  FADD R17, R17, 9.9999997473787516356e-06 ;  /* 0x3727c5ac11117421 */ /* 0x000fc60000000000 */
[----:B------:R-:W0:Y:S08]  /*0320*/  MUFU.SQRT R14, R16 ;  /* 0x00000010000e7308 */ /* 0x000e300000002000 */
[----:B------:R-:W1:Y:S01]  /*0330*/  MUFU.SQRT R15, R17 ;  /* 0x00000011000f7308 */ /* 0x000e620000002000 */
[C---:B0-----:R-:W-:Y:S02]  /*0340*/  FSETP.GT.AND P0, PT, R14.reuse, 8.50705917302346158658e+37, PT ;  /* 0x7e8000000e00780b */ /* 0x041fe40003f04000 */
[----:B------:R-:W-:-:S02]  /*0350*/  FSETP.GEU.AND P2, PT, R14, 1.175494350822287508e-38, PT ;  /* 0x008000000e00780b */ /* 0x000fc40003f4e000 */
[C---:B-1----:R-:W-:Y:S02]  /*0360*/  FSETP.GT.AND P1, PT, R15.reuse, 8.50705917302346158658e+37, PT ;  /* 0x7e8000000f00780b */ /* 0x042fe40003f24000 */
[----:B------:R-:W-:-:S07]  /*0370*/  FSETP.GEU.AND P3, PT, R15, 1.175494350822287508e-38, PT ;  /* 0x008000000f00780b */ /* 0x000fce0003f6e000 */
[----:B------:R-:W-:-:S04]  /*0380*/  @P0 FMUL R14, R14, 0.25 ;  /* 0x3e8000000e0e0820 */ /* 0x000fc80000400000 */
[----:B------:R-:W-:Y:S01]  /*0390*/  @!P2 FMUL R14, R14, 16777216 ;  /* 0x4b8000000e0ea820 */ /* 0x000fe20000400000 */
[----:B------:R-:W-:-:S04]  /*03a0*/  @P1 FMUL R15, R15, 0.25 ;  /* 0x3e8000000f0f1820 */ /* 0x000fc80000400000 */
[----:B------:R-:W-:Y:S01]  /*03b0*/  @!P3 FMUL R15, R15, 16777216 ;  /* 0x4b8000000f0fb820 */ /* 0x000fe20000400000 */
[----:B------:R-:W0:Y:S01]  /*03c0*/  MUFU.RCP R14, R14 ;  /* 0x0000000e000e7308 */ /* 0x000e220000001000 */
[----:B------:R-:W-:-:S07]  /*03d0*/  FSEL R9, R8, 1, P0 ;  /* 0x3f80000008097808 */ /* 0x000fce0000000000 */
[----:B------:R-:W1:Y:S01]  /*03e0*/  MUFU.RCP R15, R15 ;  /* 0x0000000f000f7308 */ /* 0x000e620000001000 */
[----:B------:R-:W-:Y:S01]  /*03f0*/  FSEL R8, R8, 1, P1 ;  /* 0x3f80000008087808 */ /* 0x000fe20000800000 */
[----:B------:R-:W-:Y:S01]  /*0400*/  @!P2 FMUL R9, R9, 16777216 ;  /* 0x4b8000000909a820 */ /* 0x000fe20000400000 */
[----:B--2---:R-:W-:Y:S01]  /*0410*/  FADD R2, R13, R2 ;  /* 0x000000020d027221 */ /* 0x004fe20000000000 */
[----:B----4-:R-:W-:Y:S02]  /*0420*/  FADD R3, R10, R3 ;  /* 0x000000030a037221 */ /* 0x010fe40000000000 */
[----:B------:R-:W-:Y:S01]  /*0430*/  @!P3 FMUL R8, R8, 16777216 ;  /* 0x4b8000000808b820 */ /* 0x000fe20000400000 */
[----:B0-----:R-:W-:Y:S01]  /*0440*/  FMUL R14, R14, R9 ;  /* 0x000000090e0e7220 */ /* 0x001fe20000400000 */
[----:B-----5:R-:W-:Y:S01]  /*0450*/  FADD R11, R2, -R11 ;  /* 0x8000000b020b7221 */ /* 0x020fe20000000000 */
[----:B---3--:R-:W-:Y:S01]  /*0460*/  FADD R12, R3, -R12 ;  /* 0x8000000c030c7221 */ /* 0x008fe20000000000 */
[----:B------:R0:W-:Y:S01]  /*0470*/  @!P4 STG.E.64 desc[UR4][R4.64], R2 ;  /* 0x000000020400c986 */ /* 0x0001e2000c101b04 */
[----:B-1----:R-:W-:Y:S01]  /*0480*/  FMUL R9, R15, R8 ;  /* 0x000000080f097220 */ /* 0x002fe20000400000 */
[----:B------:R-:W-:-:S03]  /*0490*/  FMUL R11, R11, R14 ;  /* 0x0000000e0b0b7220 */ /* 0x000fc60000400000 */
[----:B------:R-:W-:Y:S01]  /*04a0*/  FMUL R12, R12, R9 ;  /* 0x000000090c0c7220 */ /* 0x000fe20000400000 */
[----:B------:R-:W-:-:S03]  /*04b0*/  FFMA R18, R11, R21, R18 ;  /* 0x000000150b127223 */ /* 0x000fc60000000012 */
[----:B------:R-:W-:Y:S01]  /*04c0*/  FFMA R19, R12, R20, R19 ;  /* 0x000000140c137223 */ /* 0x000fe20000000013 */
[----:B0-----:R-:W-:Y:S06]  /*04d0*/  @P4 EXIT ;  /* 0x000000000000494d */ /* 0x001fec0003800000 */
[----:B------:R-:W-:Y:S01]  /*04e0*/  STG.E.64 desc[UR4][R6.64], R18 ;  /* 0x0000001206007986 */ /* 0x000fe2000c101b04 */
[----:B------:R-:W-:Y:S05]  /*04f0*/  EXIT ;  /* 0x000000000000794d */ /* 0x000fea0003800000 */
.L_x_0:
[----:B------:R-:W-:-:S00]  /*0500*/  BRA `(.L_x_0) ;  /* 0xfffffffc00fc7947 */ /* 0x000fc0000383ffff */
[----:B------:R-:W-:-:S00]  /*0510*/  NOP ;  /* 0x0000000000007918 */ /* 0x000fc00000000000 */
        /* <DEDUP_REMOVED lines=14> */
.L_x_1:


//--------------------- .nv.global.init           --------------------------
	.section	.nv.global.init,"aw",@progbits
.nv.global.init:
	.type		_$_str,@object
	.size		_$_str,(_$_str_$_2 - _$_str)
_$_str:
        /*0000*/ 	.byte	0x5f, 0x5f, 0x43, 0x55, 0x44, 0x41, 0x5f, 0x46, 0x54, 0x5a, 0x00
	.type		_$_str_$_2,@object
	.size		_$_str_$_2,(.L_1 - _$_str_$_2)
_$_str_$_2:
        /*000b*/ 	.byte	0x5f, 0x5f, 0x43, 0x55, 0x44, 0x41, 0x5f, 0x50, 0x52, 0x45, 0x43, 0x5f, 0x53, 0x51, 0x52, 0x54
        /*001b*/ 	.byte	0x00
.L_1:


//--------------------- .nv.constant0.triton_poi_fused__native_batch_norm_legit_no_training_convolution_8 --------------------------
	.section	.nv.constant0.triton_poi_fused__native_batch_norm_legit_no_training_convolution_8,"a",@progbits
	.sectionflags	@""
	.align	4
.nv.constant0.triton_poi_fused__native_batch_norm_legit_no_training_convolution_8:
	.zero		588
